//
// Generated by NVIDIA NVVM Compiler
//
// Compiler Build ID: CL-36424714
// Cuda compilation tools, release 13.0, V13.0.88
// Based on NVVM 20.0.0
//

.version 9.0
.target sm_100
.address_size 64

	// .globl	_Z13FindIncSeriesi
.global .align 4 .b8 dev_numArray[4000];
.global .align 4 .u32 dev_resIndex = -1;

.visible .entry _Z13FindIncSeriesi(
	.param .u32 _Z13FindIncSeriesi_param_0
)
{
	.reg .pred 	%p<5>;
	.reg .b32 	%r<14>;
	.reg .b64 	%rd<4>;

	ld.param.u32 	%r7, [_Z13FindIncSeriesi_param_0];
	mov.u32 	%r1, %tid.x;
	add.s32 	%r2, %r7, -1;
	setp.lt.s32 	%p1, %r7, 2;
	mov.b32 	%r13, 0;
	@%p1 bra 	$L__BB0_4;
	mov.b32 	%r12, 0;
	mov.u64 	%rd2, dev_numArray;
$L__BB0_2:
	add.s32 	%r9, %r12, %r1;
	mul.wide.u32 	%rd1, %r9, 4;
	add.s64 	%rd3, %rd2, %rd1;
	ld.global.u32 	%r10, [%rd3];
	ld.global.u32 	%r11, [%rd3+4];
	setp.ge.s32 	%p2, %r10, %r11;
	mov.u32 	%r13, %r12;
	@%p2 bra 	$L__BB0_4;
	add.s32 	%r12, %r12, 1;
	setp.ne.s32 	%p3, %r12, %r2;
	mov.u32 	%r13, %r2;
	@%p3 bra 	$L__BB0_2;
$L__BB0_4:
	setp.ne.s32 	%p4, %r13, %r2;
	@%p4 bra 	$L__BB0_6;
	st.global.u32 	[dev_resIndex], %r1;
$L__BB0_6:
	ret;

}


// ===== COMPILED SASS (sm_100) =====

	.target	sm_100

	.elftype	@"ET_EXEC"


//--------------------- .note.nv.tkinfo           --------------------------
	.section	.note.nv.tkinfo,"",@"SHT_NOTE"
	.sectionflags	@"SHF_NOTE_NV_TKINFO"
	.tkinfo
        /*0018*/ 	.word	0x00000002
        /*0030*/ 	.string	""
        /*0030*/ 	.string	"ptxas"
        /*0030*/ 	.string	"Cuda compilation tools, release 13.0, V13.0.88"
        /*0030*/ 	.string	"Build cuda_13.0.r13.0/compiler.36424714_0"
        /*0030*/ 	.string	"-arch sm_100 -m 64 "



//--------------------- .note.nv.cuinfo           --------------------------
	.section	.note.nv.cuinfo,"",@"SHT_NOTE"
	.sectionflags	@"SHF_NOTE_NV_CUINFO"
        /*0018*/ 	.short	0x0002
        /*001a*/ 	.short	0x0064
        /*001c*/ 	.short	0x0082
	.zero		2


//--------------------- .nv.info                  --------------------------
	.section	.nv.info,"",@"SHT_CUDA_INFO"
	.align	4


	//----- nvinfo : EIATTR_REGCOUNT
	.align		4
        /*0000*/ 	.byte	0x04, 0x2f
        /*0002*/ 	.short	(.L_3 - .L_2)
	.align		4
.L_2:
        /*0004*/ 	.word	index@(_Z13FindIncSeriesi)
        /*0008*/ 	.word	0x0000000c


	//----- nvinfo : EIATTR_FRAME_SIZE
	.align		4
.L_3:
        /*000c*/ 	.byte	0x04, 0x11
        /*000e*/ 	.short	(.L_5 - .L_4)
	.align		4
.L_4:
        /*0010*/ 	.word	index@(_Z13FindIncSeriesi)
        /*0014*/ 	.word	0x00000000


	//----- nvinfo : EIATTR_MIN_STACK_SIZE
	.align		4
.L_5:
        /*0018*/ 	.byte	0x04, 0x12
        /*001a*/ 	.short	(.L_7 - .L_6)
	.align		4
.L_6:
        /*001c*/ 	.word	index@(_Z13FindIncSeriesi)
        /*0020*/ 	.word	0x00000000
.L_7:


//--------------------- .nv.compat                --------------------------
	.section	.nv.compat,"",@"SHT_CUDA_COMPAT_INFO"
	.align	4
        /*0000*/ 	.byte	0x02, 0x09, 0x00, 0x00, 0x02, 0x02, 0x01, 0x00, 0x02, 0x05, 0x05, 0x00, 0x03, 0x07, 0x01, 0x01
        /*0010*/ 	.byte	0x02, 0x03, 0x00, 0x00, 0x02, 0x06, 0x01, 0x00, 0x04, 0x0b, 0x08, 0x00, 0x09, 0x00, 0x00, 0x00
        /*0020*/ 	.byte	0x00, 0x00, 0x00, 0x00


//--------------------- .nv.info._Z13FindIncSeriesi --------------------------
	.section	.nv.info._Z13FindIncSeriesi,"",@"SHT_CUDA_INFO"
	.sectionflags	@""
	.align	4


	//----- nvinfo : EIATTR_CUDA_API_VERSION
	.align		4
        /*0000*/ 	.byte	0x04, 0x37
        /*0002*/ 	.short	(.L_9 - .L_8)
.L_8:
        /*0004*/ 	.word	0x00000082


	//----- nvinfo : EIATTR_KPARAM_INFO
	.align		4
.L_9:
        /*0008*/ 	.byte	0x04, 0x17
        /*000a*/ 	.short	(.L_11 - .L_10)
.L_10:
        /*000c*/ 	.word	0x00000000
        /*0010*/ 	.short	0x0000
        /*0012*/ 	.short	0x0000
        /*0014*/ 	.byte	0x00, 0xf0, 0x11, 0x00


	//----- nvinfo : EIATTR_SPARSE_MMA_MASK
	.align		4
.L_11:
        /*0018*/ 	.byte	0x03, 0x50
        /*001a*/ 	.short	0x0000


	//----- nvinfo : EIATTR_MAXREG_COUNT
	.align		4
        /*001c*/ 	.byte	0x03, 0x1b
        /*001e*/ 	.short	0x00ff


	//----- nvinfo : EIATTR_MERCURY_ISA_VERSION
	.align		4
        /*0020*/ 	.byte	0x03, 0x5f
        /*0022*/ 	.short	0x0101


	//----- nvinfo : EIATTR_VRC_CTA_INIT_COUNT
	.align		4
        /*0024*/ 	.byte	0x02, 0x4a
	.zero		1
	.zero		1


	//----- nvinfo : EIATTR_EXIT_INSTR_OFFSETS
	.align		4
        /*0028*/ 	.byte	0x04, 0x1c
        /*002a*/ 	.short	(.L_13 - .L_12)


	//   ....[0]....
.L_12:
        /*002c*/ 	.word	0x00000170


	//   ....[1]....
        /*0030*/ 	.word	0x000001a0


	//----- nvinfo : EIATTR_CRS_STACK_SIZE
	.align		4
.L_13:
        /*0034*/ 	.byte	0x04, 0x1e
        /*0036*/ 	.short	(.L_15 - .L_14)
.L_14:
        /*0038*/ 	.word	0x00000000


	//----- nvinfo : EIATTR_CBANK_PARAM_SIZE
	.align		4
.L_15:
        /*003c*/ 	.byte	0x03, 0x19
        /*003e*/ 	.short	0x0004


	//----- nvinfo : EIATTR_PARAM_CBANK
	.align		4
        /*0040*/ 	.byte	0x04, 0x0a
        /*0042*/ 	.short	(.L_17 - .L_16)
	.align		4
.L_16:
        /*0044*/ 	.word	index@(.nv.constant0._Z13FindIncSeriesi)
        /*0048*/ 	.short	0x0380
        /*004a*/ 	.short	0x0004


	//----- nvinfo : EIATTR_SW_WAR
	.align		4
.L_17:
        /*004c*/ 	.byte	0x04, 0x36
        /*004e*/ 	.short	(.L_19 - .L_18)
.L_18:
        /*0050*/ 	.word	0x00000008
.L_19:


//--------------------- .nv.callgraph             --------------------------
	.section	.nv.callgraph,"",@"SHT_CUDA_CALLGRAPH"
	.align	4
	.sectionentsize	8
	.align		4
        /*0000*/ 	.word	0x00000000
	.align		4
        /*0004*/ 	.word	0xffffffff
	.align		4
        /*0008*/ 	.word	0x00000000
	.align		4
        /*000c*/ 	.word	0xfffffffe
	.align		4
        /*0010*/ 	.word	0x00000000
	.align		4
        /*0014*/ 	.word	0xfffffffd
	.align		4
        /*0018*/ 	.word	0x00000000
	.align		4
        /*001c*/ 	.word	0xfffffffc


//--------------------- .nv.constant4             --------------------------
	.section	.nv.constant4,"a",@progbits
	.align	8
	.align		8
.nv.constant4:
        /*0000*/ 	.dword	dev_numArray
	.align		8
        /*0008*/ 	.dword	dev_resIndex


//--------------------- .text._Z13FindIncSeriesi  --------------------------
	.section	.text._Z13FindIncSeriesi,"ax",@progbits
	.align	128
        .global         _Z13FindIncSeriesi
        .type           _Z13FindIncSeriesi,@function
        .size           _Z13FindIncSeriesi,(.L_x_4 - _Z13FindIncSeriesi)
        .other          _Z13FindIncSeriesi,@"STO_CUDA_ENTRY STV_DEFAULT"
_Z13FindIncSeriesi:
.text._Z13FindIncSeriesi:
[----:B------:R-:W-:Y:S01]  /*0000*/  LDC R1, c[0x0][0x37c] ;  /* 0x0000df00ff017b82 */ /* 0x000fe20000000800 */
[----:B------:R-:W0:Y:S01]  /*0010*/  LDCU UR5, c[0x0][0x380] ;  /* 0x00007000ff0577ac */ /* 0x000e220008000800 */
[----:B------:R-:W1:Y:S01]  /*0020*/  S2R R9, SR_TID.X ;  /* 0x0000000000097919 */ /* 0x000e620000002100 */
[----:B------:R-:W-:Y:S01]  /*0030*/  IMAD.MOV.U32 R0, RZ, RZ, RZ ;  /* 0x000000ffff007224 */ /* 0x000fe200078e00ff */
[----:B------:R-:W2:Y:S01]  /*0040*/  LDCU.64 UR6, c[0x0][0x358] ;  /* 0x00006b00ff0677ac */ /* 0x000ea20008000a00 */
[----:B0-----:R-:W-:Y:S02]  /*0050*/  UISETP.GE.AND UP0, UPT, UR5, 0x2, UPT ;  /* 0x000000020500788c */ /* 0x001fe4000bf06270 */
[----:B------:R-:W-:-:S07]  /*0060*/  UIADD3 UR4, UPT, UPT, UR5, -0x1, URZ ;  /* 0xffffffff05047890 */ /* 0x000fce000fffe0ff */
[----:B--2---:R-:W-:Y:S05]  /*0070*/  BRA.U !UP0, `(.L_x_0) ;  /* 0x0000000108387547 */ /* 0x004fea000b800000 */
[----:B------:R-:W0:Y:S01]  /*0080*/  LDC.64 R4, c[0x4][RZ] ;  /* 0x01000000ff047b82 */ /* 0x000e220000000a00 */
[----:B------:R-:W-:Y:S01]  /*0090*/  HFMA2 R0, -RZ, RZ, 0, 0 ;  /* 0x00000000ff007431 */ /* 0x000fe200000001ff */
[----:B------:R-:W-:Y:S06]  /*00a0*/  BSSY.RECONVERGENT B0, `(.L_x_0) ;  /* 0x000000b000007945 */ /* 0x000fec0003800200 */
.L_x_2:
[----:B-1----:R-:W-:-:S04]  /*00b0*/  IMAD.IADD R3, R9, 0x1, R0 ;  /* 0x0000000109037824 */ /* 0x002fc800078e0200 */
[----:B0-----:R-:W-:-:S05]  /*00c0*/  IMAD.WIDE.U32 R2, R3, 0x4, R4 ;  /* 0x0000000403027825 */ /* 0x001fca00078e0004 */
[----:B------:R-:W2:Y:S04]  /*00d0*/  LDG.E R6, desc[UR6][R2.64] ;  /* 0x0000000602067981 */ /* 0x000ea8000c1e1900 */
[----:B------:R-:W2:Y:S02]  /*00e0*/  LDG.E R7, desc[UR6][R2.64+0x4] ;  /* 0x0000040602077981 */ /* 0x000ea4000c1e1900 */
[----:B--2---:R-:W-:-:S13]  /*00f0*/  ISETP.GE.AND P0, PT, R6, R7, PT ;  /* 0x000000070600720c */ /* 0x004fda0003f06270 */
[----:B------:R-:W-:Y:S05]  /*0100*/  @P0 BRA `(.L_x_1) ;  /* 0x0000000000100947 */ /* 0x000fea0003800000 */
[----:B------:R-:W-:-:S04]  /*0110*/  IADD3 R0, PT, PT, R0, 0x1, RZ ;  /* 0x0000000100007810 */ /* 0x000fc80007ffe0ff */
[----:B------:R-:W-:-:S13]  /*0120*/  ISETP.NE.AND P0, PT, R0, UR4, PT ;  /* 0x0000000400007c0c */ /* 0x000fda000bf05270 */
[----:B------:R-:W-:Y:S05]  /*0130*/  @P0 BRA `(.L_x_2) ;  /* 0xfffffffc00dc0947 */ /* 0x000fea000383ffff */
[----:B------:R-:W-:-:S07]  /*0140*/  IMAD.U32 R0, RZ, RZ, UR4 ;  /* 0x00000004ff007e24 */ /* 0x000fce000f8e00ff */
.L_x_1:
[----:B------:R-:W-:Y:S05]  /*0150*/  BSYNC.RECONVERGENT B0 ;  /* 0x0000000000007941 */ /* 0x000fea0003800200 */
.L_x_0:
[----:B------:R-:W-:-:S13]  /*0160*/  ISETP.NE.AND P0, PT, R0, UR4, PT ;  /* 0x0000000400007c0c */ /* 0x000fda000bf05270 */
[----:B------:R-:W-:Y:S05]  /*0170*/  @P0 EXIT ;  /* 0x000000000000094d */ /* 0x000fea0003800000 */
[----:B------:R-:W1:Y:S02]  /*0180*/  LDC.64 R2, c[0x4][0x8] ;  /* 0x01000200ff027b82 */ /* 0x000e640000000a00 */
[----:B-1----:R-:W-:Y:S01]  /*0190*/  STG.E desc[UR6][R2.64], R9 ;  /* 0x0000000902007986 */ /* 0x002fe2000c101906 */
[----:B------:R-:W-:Y:S05]  /*01a0*/  EXIT ;  /* 0x000000000000794d */ /* 0x000fea0003800000 */
.L_x_3:
[----:B------:R-:W-:-:S00]  /*01b0*/  BRA `(.L_x_3) ;  /* 0xfffffffc00fc7947 */ /* 0x000fc0000383ffff */
[----:B------:R-:W-:-:S00]  /*01c0*/  NOP ;  /* 0x0000000000007918 */ /* 0x000fc00000000000 */
        /* <DEDUP_REMOVED lines=11> */
.L_x_4:


//--------------------- .nv.global.init           --------------------------
	.section	.nv.global.init,"aw",@progbits
	.align	4
.nv.global.init:
	.type		dev_resIndex,@object
	.size		dev_resIndex,(.L_1 - dev_resIndex)
dev_resIndex:
        /*0000*/ 	.byte	0xff, 0xff, 0xff, 0xff
.L_1:


//--------------------- .nv.shared.reserved.0     --------------------------
	.section	.nv.shared.reserved.0,"aw",@nobits
	.weak		__nv_reservedSMEM_offset_0_alias
	.size		__nv_reservedSMEM_offset_0_alias, 0, 64
	.other		__nv_reservedSMEM_offset_0_alias,@"STO_CUDA_RESERVED_SHARED STV_DEFAULT"
__nv_reservedSMEM_offset_0_alias:
	.zero		0
	.zero		64


//--------------------- .nv.global                --------------------------
	.section	.nv.global,"aw",@nobits
	.align	4
.nv.global:
	.type		dev_numArray,@object
	.size		dev_numArray,(.L_0 - dev_numArray)
dev_numArray:
	.zero		4000
.L_0:


//--------------------- .nv.constant0._Z13FindIncSeriesi --------------------------
	.section	.nv.constant0._Z13FindIncSeriesi,"a",@progbits
	.sectionflags	@""
	.align	4
.nv.constant0._Z13FindIncSeriesi:
	.zero		900


//--------------------- SYMBOLS --------------------------

	.type		.nv.reservedSmem.offset0,@object
	.size		.nv.reservedSmem.offset0,0x4
